	.headerflags	@"EF_CUDA_TEXMODE_UNIFIED EF_CUDA_64BIT_ADDRESS EF_CUDA_ACCELERATORS EF_CUDA_SM90 EF_CUDA_VIRTUAL_SM(EF_CUDA_SM90)"
	.elftype	@"ET_EXEC"


//--------------------- .nv.info                  --------------------------
	.section	.nv.info,"",@"SHT_CUDA_INFO"
	.align	4


	//----- nvinfo : EIATTR_REGCOUNT
	.align		4
        /*0000*/ 	.byte	0x04, 0x2f
        /*0002*/ 	.short	(.L_3 - .L_2)
	.align		4
.L_2:
        /*0004*/ 	.word	index@(triton_poi_fused__native_batch_norm_legit_no_training_relu_7)
        /*0008*/ 	.word	0x00000012


	//----- nvinfo : EIATTR_MIN_STACK_SIZE
	.align		4
.L_3:
        /*000c*/ 	.byte	0x04, 0x12
        /*000e*/ 	.short	(.L_5 - .L_4)
	.align		4
.L_4:
        /*0010*/ 	.word	index@(triton_poi_fused__native_batch_norm_legit_no_training_relu_7)
        /*0014*/ 	.word	0x00000000


	//----- nvinfo : EIATTR_FRAME_SIZE
	.align		4
.L_5:
        /*0018*/ 	.byte	0x04, 0x11
        /*001a*/ 	.short	(.L_7 - .L_6)
	.align		4
.L_6:
        /*001c*/ 	.word	index@(triton_poi_fused__native_batch_norm_legit_no_training_relu_7)
        /*0020*/ 	.word	0x00000000


	//----- nvinfo : EIATTR_MIN_STACK_SIZE
	.align		4
.L_7:
        /*0024*/ 	.byte	0x04, 0x12
        /*0026*/ 	.short	(.L_9 - .L_8)
	.align		4
.L_8:
        /*0028*/ 	.word	index@(triton_poi_fused__native_batch_norm_legit_no_training_relu_7)
        /*002c*/ 	.word	0x00000000
.L_9:


//--------------------- .nv.info.triton_poi_fused__native_batch_norm_legit_no_training_relu_7 --------------------------
	.section	.nv.info.triton_poi_fused__native_batch_norm_legit_no_training_relu_7,"",@"SHT_CUDA_INFO"
	.sectionflags	@""
	.align	4


	//----- nvinfo : EIATTR_CUDA_API_VERSION
	.align		4
        /*0000*/ 	.byte	0x04, 0x37
        /*0002*/ 	.short	(.L_11 - .L_10)
.L_10:
        /*0004*/ 	.word	0x0000007c


	//----- nvinfo : EIATTR_KPARAM_INFO
	.align		4
.L_11:
        /*0008*/ 	.byte	0x04, 0x17
        /*000a*/ 	.short	(.L_13 - .L_12)
.L_12:
        /*000c*/ 	.word	0x00000000
        /*0010*/ 	.short	0x0006
        /*0012*/ 	.short	0x0030
        /*0014*/ 	.byte	0x00, 0xf0, 0x11, 0x00


	//----- nvinfo : EIATTR_KPARAM_INFO
	.align		4
.L_13:
        /*0018*/ 	.byte	0x04, 0x17
        /*001a*/ 	.short	(.L_15 - .L_14)
.L_14:
        /*001c*/ 	.word	0x00000000
        /*0020*/ 	.short	0x0005
        /*0022*/ 	.short	0x0028
        /*0024*/ 	.byte	0x00, 0xf4, 0x21, 0x00


	//----- nvinfo : EIATTR_KPARAM_INFO
	.align		4
.L_15:
        /*0028*/ 	.byte	0x04, 0x17
        /*002a*/ 	.short	(.L_17 - .L_16)
.L_16:
        /*002c*/ 	.word	0x00000000
        /*0030*/ 	.short	0x0004
        /*0032*/ 	.short	0x0020
        /*0034*/ 	.byte	0x00, 0xf4, 0x21, 0x00


	//----- nvinfo : EIATTR_KPARAM_INFO
	.align		4
.L_17:
        /*0038*/ 	.byte	0x04, 0x17
        /*003a*/ 	.short	(.L_19 - .L_18)
.L_18:
        /*003c*/ 	.word	0x00000000
        /*0040*/ 	.short	0x0003
        /*0042*/ 	.short	0x0018
        /*0044*/ 	.byte	0x00, 0xf4, 0x21, 0x00


	//----- nvinfo : EIATTR_KPARAM_INFO
	.align		4
.L_19:
        /*0048*/ 	.byte	0x04, 0x17
        /*004a*/ 	.short	(.L_21 - .L_20)
.L_20:
        /*004c*/ 	.word	0x00000000
        /*0050*/ 	.short	0x0002
        /*0052*/ 	.short	0x0010
        /*0054*/ 	.byte	0x00, 0xf4, 0x21, 0x00


	//----- nvinfo : EIATTR_KPARAM_INFO
	.align		4
.L_21:
        /*0058*/ 	.byte	0x04, 0x17
        /*005a*/ 	.short	(.L_23 - .L_22)
.L_22:
        /*005c*/ 	.word	0x00000000
        /*0060*/ 	.short	0x0001
        /*0062*/ 	.short	0x0008
        /*0064*/ 	.byte	0x00, 0xf4, 0x21, 0x00


	//----- nvinfo : EIATTR_KPARAM_INFO
	.align		4
.L_23:
        /*0068*/ 	.byte	0x04, 0x17
        /*006a*/ 	.short	(.L_25 - .L_24)
.L_24:
        /*006c*/ 	.word	0x00000000
        /*0070*/ 	.short	0x0000
        /*0072*/ 	.short	0x0000
        /*0074*/ 	.byte	0x00, 0xf4, 0x21, 0x00


	//----- nvinfo : EIATTR_SPARSE_MMA_MASK
	.align		4
.L_25:
        /*0078*/ 	.byte	0x03, 0x50
        /*007a*/ 	.short	0x0000


	//----- nvinfo : EIATTR_MAXREG_COUNT
	.align		4
        /*007c*/ 	.byte	0x03, 0x1b
        /*007e*/ 	.short	0x00ff


	//----- nvinfo : EIATTR_EXIT_INSTR_OFFSETS
	.align		4
        /*0080*/ 	.byte	0x04, 0x1c
        /*0082*/ 	.short	(.L_27 - .L_26)


	//   ....[0]....
.L_26:
        /*0084*/ 	.word	0x00000300


	//   ....[1]....
        /*0088*/ 	.word	0x00000320


	//----- nvinfo : EIATTR_REQNTID
	.align		4
.L_27:
        /*008c*/ 	.byte	0x04, 0x10
        /*008e*/ 	.short	(.L_29 - .L_28)
.L_28:
        /*0090*/ 	.word	0x00000080
        /*0094*/ 	.word	0x00000001
        /*0098*/ 	.word	0x00000001


	//----- nvinfo : EIATTR_CBANK_PARAM_SIZE
	.align		4
.L_29:
        /*009c*/ 	.byte	0x03, 0x19
        /*009e*/ 	.short	0x0034


	//----- nvinfo : EIATTR_PARAM_CBANK
	.align		4
        /*00a0*/ 	.byte	0x04, 0x0a
        /*00a2*/ 	.short	(.L_31 - .L_30)
	.align		4
.L_30:
        /*00a4*/ 	.word	index@(.nv.constant0.triton_poi_fused__native_batch_norm_legit_no_training_relu_7)
        /*00a8*/ 	.short	0x0210
        /*00aa*/ 	.short	0x0034


	//----- nvinfo : EIATTR_SW_WAR
	.align		4
.L_31:
        /*00ac*/ 	.byte	0x04, 0x36
        /*00ae*/ 	.short	(.L_33 - .L_32)
.L_32:
        /*00b0*/ 	.word	0x00000008
.L_33:


//--------------------- .nv.callgraph             --------------------------
	.section	.nv.callgraph,"",@"SHT_CUDA_CALLGRAPH"
	.align	4
	.sectionentsize	8
	.align		4
        /*0000*/ 	.word	0x00000000
	.align		4
        /*0004*/ 	.word	0xffffffff
	.align		4
        /*0008*/ 	.word	0x00000000
	.align		4
        /*000c*/ 	.word	0xfffffffe
	.align		4
        /*0010*/ 	.word	0x00000000
	.align		4
        /*0014*/ 	.word	0xfffffffd
	.align		4
        /*0018*/ 	.word	0x00000000
	.align		4
        /*001c*/ 	.word	0xfffffffc


//--------------------- .nv.constant4             --------------------------
	.section	.nv.constant4,"a",@progbits
	.align	8
	.align		8
.nv.constant4:
        /*0000*/ 	.dword	_$_str
	.align		8
        /*0008*/ 	.dword	_$_str_$_2


//--------------------- .text.triton_poi_fused__native_batch_norm_legit_no_training_relu_7 --------------------------
	.section	.text.triton_poi_fused__native_batch_norm_legit_no_training_relu_7,"ax",@progbits
	.align	128
        .global         triton_poi_fused__native_batch_norm_legit_no_training_relu_7
        .type           triton_poi_fused__native_batch_norm_legit_no_training_relu_7,@function
        .size           triton_poi_fused__native_batch_norm_legit_no_training_relu_7,(.L_x_1 - triton_poi_fused__native_batch_norm_legit_no_training_relu_7)
        .other          triton_poi_fused__native_batch_norm_legit_no_training_relu_7,@"STO_CUDA_ENTRY STV_DEFAULT"
triton_poi_fused__native_batch_norm_legit_no_training_relu_7:
.text.triton_poi_fused__native_batch_norm_legit_no_training_relu_7:
[----:B------:R-:W0:Y:S01]  /*0000*/  LDC R1, c[0x0][0x28] ;  /* 0x00000a00ff017b82 */ /* 0x000e220000000800 */
[----:B------:R-:W1:Y:S07]  /*0010*/  S2R R0, SR_TID.X ;  /* 0x0000000000007919 */ /* 0x000e6e0000002100 */
[----:B------:R-:W2:Y:S01]  /*0020*/  LDC.64 R8, c[0x0][0x220] ;  /* 0x00008800ff087b82 */ /* 0x000ea20000000a00 */
[----:B------:R-:W-:Y:S01]  /*0030*/  HFMA2.MMA R14, -RZ, RZ, 0, 0 ;  /* 0x00000000ff0e7435 */ /* 0x000fe200000001ff */
[----:B------:R-:W-:Y:S01]  /*0040*/  ULDC.64 UR4, c[0x0][0x208] ;  /* 0x0000820000047ab9 */ /* 0x000fe20000000a00 */
[----:B------:R-:W3:Y:S05]  /*0050*/  S2R R3, SR_CTAID.X ;  /* 0x0000000000037919 */ /* 0x000eea0000002500 */
[----:B------:R-:W4:Y:S08]  /*0060*/  LDC.64 R4, c[0x0][0x210] ;  /* 0x00008400ff047b82 */ /* 0x000f300000000a00 */
[----:B------:R-:W5:Y:S08]  /*0070*/  LDC.64 R6, c[0x0][0x218] ;  /* 0x00008600ff067b82 */ /* 0x000f700000000a00 */
[----:B------:R-:W5:Y:S01]  /*0080*/  LDC.64 R10, c[0x0][0x228] ;  /* 0x00008a00ff0a7b82 */ /* 0x000f620000000a00 */
[----:B-1----:R-:W-:-:S07]  /*0090*/  LOP3.LUT R0, R0, 0x7f, RZ, 0xc0, !PT ;  /* 0x0000007f00007812 */ /* 0x002fce00078ec0ff */
[----:B------:R-:W1:Y:S01]  /*00a0*/  LDC.64 R12, c[0x0][0x230] ;  /* 0x00008c00ff0c7b82 */ /* 0x000e620000000a00 */
[----:B---3--:R-:W-:Y:S02]  /*00b0*/  SHF.R.S32.HI R2, RZ, 0x18, R3 ;  /* 0x00000018ff027819 */ /* 0x008fe40000011403 */
[----:B------:R-:W-:Y:S02]  /*00c0*/  LEA R0, R3, R0, 0x7 ;  /* 0x0000000003007211 */ /* 0x000fe400078e38ff */
[----:B------:R-:W-:Y:S02]  /*00d0*/  SGXT R3, R2, 0x1 ;  /* 0x000000010203781a */ /* 0x000fe40000000200 */
[----:B------:R-:W-:Y:S02]  /*00e0*/  ISETP.GE.AND P0, PT, R0, 0x100, PT ;  /* 0x000001000000780c */ /* 0x000fe40003f06270 */
[----:B------:R-:W-:-:S04]  /*00f0*/  LEA.HI R3, R3, R0, RZ, 0x2 ;  /* 0x0000000003037211 */ /* 0x000fc800078f10ff */
[----:B------:R-:W-:-:S04]  /*0100*/  LOP3.LUT R3, R3, 0xfffffffc, RZ, 0xc0, !PT ;  /* 0xfffffffc03037812 */ /* 0x000fc800078ec0ff */
[----:B------:R-:W-:-:S05]  /*0110*/  IADD3 R15, R0, -R3, RZ ;  /* 0x80000003000f7210 */ /* 0x000fca0007ffe0ff */
[----:B--2---:R-:W-:-:S05]  /*0120*/  IMAD.WIDE R8, R15, 0x4, R8 ;  /* 0x000000040f087825 */ /* 0x004fca00078e0208 */
[----:B------:R2:W3:Y:S01]  /*0130*/  @!P0 LDG.E.EL R14, desc[UR4][R8.64] ;  /* 0x00000004080e8981 */ /* 0x0004e2000c2e1900 */
[----:B------:R-:W-:Y:S01]  /*0140*/  CS2R R2, SRZ ;  /* 0x0000000000027805 */ /* 0x000fe2000001ff00 */
[----:B----4-:R-:W-:-:S04]  /*0150*/  IMAD.WIDE R4, R0, 0x4, R4 ;  /* 0x0000000400047825 */ /* 0x010fc800078e0204 */
[C---:B-----5:R-:W-:Y:S01]  /*0160*/  IMAD.WIDE R6, R15.reuse, 0x4, R6 ;  /* 0x000000040f067825 */ /* 0x060fe200078e0206 */
[----:B------:R4:W5:Y:S03]  /*0170*/  @!P0 LDG.E R2, desc[UR4][R4.64] ;  /* 0x0000000404028981 */ /* 0x000966000c1e1900 */
[C---:B0-2---:R-:W-:Y:S01]  /*0180*/  IMAD.WIDE R8, R15.reuse, 0x4, R10 ;  /* 0x000000040f087825 */ /* 0x045fe200078e020a */
[----:B------:R0:W5:Y:S03]  /*0190*/  @!P0 LDG.E.EL R3, desc[UR4][R6.64] ;  /* 0x0000000406038981 */ /* 0x000166000c2e1900 */
[----:B-1----:R-:W-:Y:S01]  /*01a0*/  IMAD.WIDE R10, R15, 0x4, R12 ;  /* 0x000000040f0a7825 */ /* 0x002fe200078e020c */
[----:B------:R-:W-:Y:S01]  /*01b0*/  CS2R R12, SRZ ;  /* 0x00000000000c7805 */ /* 0x000fe2000001ff00 */
[----:B----4-:R-:W1:Y:S05]  /*01c0*/  LDC.64 R4, c[0x0][0x238] ;  /* 0x00008e00ff047b82 */ /* 0x010e6a0000000a00 */
[----:B------:R-:W2:Y:S04]  /*01d0*/  @!P0 LDG.E.EL R12, desc[UR4][R8.64] ;  /* 0x00000004080c8981 */ /* 0x000ea8000c2e1900 */
[----:B------:R-:W2:Y:S01]  /*01e0*/  @!P0 LDG.E.EL R13, desc[UR4][R10.64] ;  /* 0x000000040a0d8981 */ /* 0x000ea2000c2e1900 */
[----:B0-----:R-:W-:Y:S01]  /*01f0*/  MOV R6, 0x3e800000 ;  /* 0x3e80000000067802 */ /* 0x001fe20000000f00 */
[----:B---3--:R-:W-:-:S04]  /*0200*/  FADD R14, R14, 9.9999997473787516356e-06 ;  /* 0x3727c5ac0e0e7421 */ /* 0x008fc80000000000 */
[----:B------:R-:W0:Y:S01]  /*0210*/  MUFU.SQRT R15, R14 ;  /* 0x0000000e000f7308 */ /* 0x000e220000002000 */
[----:B-----5:R-:W-:Y:S01]  /*0220*/  FADD R2, -R3, R2 ;  /* 0x0000000203027221 */ /* 0x020fe20000000100 */
[C---:B0-----:R-:W-:Y:S02]  /*0230*/  FSETP.GT.AND P1, PT, R15.reuse, 8.50705917302346158658e+37, PT ;  /* 0x7e8000000f00780b */ /* 0x041fe40003f24000 */
[----:B------:R-:W-:Y:S02]  /*0240*/  FSETP.GEU.AND P2, PT, R15, 1.175494350822287508e-38, PT ;  /* 0x008000000f00780b */ /* 0x000fe40003f4e000 */
[----:B------:R-:W-:-:S09]  /*0250*/  FSEL R6, R6, 1, P1 ;  /* 0x3f80000006067808 */ /* 0x000fd20000800000 */
[----:B------:R-:W-:Y:S02]  /*0260*/  @P1 FMUL R15, R15, 0.25 ;  /* 0x3e8000000f0f1820 */ /* 0x000fe40000400000 */
[----:B------:R-:W-:Y:S02]  /*0270*/  @!P2 FMUL R6, R6, 16777216 ;  /* 0x4b8000000606a820 */ /* 0x000fe40000400000 */
[----:B------:R-:W-:-:S06]  /*0280*/  @!P2 FMUL R15, R15, 16777216 ;  /* 0x4b8000000f0fa820 */ /* 0x000fcc0000400000 */
[----:B------:R-:W0:Y:S02]  /*0290*/  MUFU.RCP R15, R15 ;  /* 0x0000000f000f7308 */ /* 0x000e240000001000 */
[----:B0-----:R-:W-:-:S04]  /*02a0*/  FMUL R3, R15, R6 ;  /* 0x000000060f037220 */ /* 0x001fc80000400000 */
[----:B------:R-:W-:-:S04]  /*02b0*/  FMUL R2, R2, R3 ;  /* 0x0000000302027220 */ /* 0x000fc80000400000 */
[----:B--2---:R-:W-:Y:S01]  /*02c0*/  FFMA R12, R2, R12, R13 ;  /* 0x0000000c020c7223 */ /* 0x004fe2000000000d */
[----:B-1----:R-:W-:-:S04]  /*02d0*/  IMAD.WIDE R2, R0, 0x4, R4 ;  /* 0x0000000400027825 */ /* 0x002fc800078e0204 */
[----:B------:R-:W-:-:S04]  /*02e0*/  FSETP.GEU.AND P1, PT, R12, RZ, PT ;  /* 0x000000ff0c00720b */ /* 0x000fc80003f2e000 */
[----:B------:R-:W-:Y:S01]  /*02f0*/  FSEL R5, R12, RZ, P1 ;  /* 0x000000ff0c057208 */ /* 0x000fe20000800000 */
[----:B------:R-:W-:Y:S08]  /*0300*/  @P0 EXIT ;  /* 0x000000000000094d */ /* 0x000ff00003800000 */
[----:B------:R-:W-:Y:S01]  /*0310*/  STG.E desc[UR4][R2.64], R5 ;  /* 0x0000000502007986 */ /* 0x000fe2000c101904 */
[----:B------:R-:W-:Y:S05]  /*0320*/  EXIT ;  /* 0x000000000000794d */ /* 0x000fea0003800000 */
.L_x_0:
[----:B------:R-:W-:-:S00]  /*0330*/  BRA `(.L_x_0) ;  /* 0xfffffffc00fc7947 */ /* 0x000fc0000383ffff */
[----:B------:R-:W-:-:S00]  /*0340*/  NOP ;  /* 0x0000000000007918 */ /* 0x000fc00000000000 */
        /* <DEDUP_REMOVED lines=11> */
.L_x_1:


//--------------------- .nv.global.init           --------------------------
	.section	.nv.global.init,"aw",@progbits
.nv.global.init:
	.type		_$_str,@object
	.size		_$_str,(_$_str_$_2 - _$_str)
_$_str:
        /*0000*/ 	.byte	0x5f, 0x5f, 0x43, 0x55, 0x44, 0x41, 0x5f, 0x46, 0x54, 0x5a, 0x00
	.type		_$_str_$_2,@object
	.size		_$_str_$_2,(.L_1 - _$_str_$_2)
_$_str_$_2:
        /*000b*/ 	.byte	0x5f, 0x5f, 0x43, 0x55, 0x44, 0x41, 0x5f, 0x50, 0x52, 0x45, 0x43, 0x5f, 0x53, 0x51, 0x52, 0x54
        /*001b*/ 	.byte	0x00
.L_1:


//--------------------- .nv.constant0.triton_poi_fused__native_batch_norm_legit_no_training_relu_7 --------------------------
	.section	.nv.constant0.triton_poi_fused__native_batch_norm_legit_no_training_relu_7,"a",@progbits
	.sectionflags	@""
	.align	4
.nv.constant0.triton_poi_fused__native_batch_norm_legit_no_training_relu_7:
	.zero		580
